//
// Generated by NVIDIA NVVM Compiler
//
// Compiler Build ID: CL-36424714
// Cuda compilation tools, release 13.0, V13.0.88
// Based on NVVM 20.0.0
//

.version 9.0
.target sm_100
.address_size 64

	// .globl	_Z14prefixOnDevicePiS_i

.visible .entry _Z14prefixOnDevicePiS_i(
	.param .u64 .ptr .align 1 _Z14prefixOnDevicePiS_i_param_0,
	.param .u64 .ptr .align 1 _Z14prefixOnDevicePiS_i_param_1,
	.param .u32 _Z14prefixOnDevicePiS_i_param_2
)
{
	.reg .pred 	%p<4>;
	.reg .b32 	%r<12>;
	.reg .b64 	%rd<17>;

	ld.param.u64 	%rd5, [_Z14prefixOnDevicePiS_i_param_0];
	ld.param.u64 	%rd6, [_Z14prefixOnDevicePiS_i_param_1];
	ld.param.u32 	%r4, [_Z14prefixOnDevicePiS_i_param_2];
	mov.u32 	%r1, %tid.x;
	setp.lt.s32 	%p1, %r4, 2;
	@%p1 bra 	$L__BB0_6;
	cvta.to.global.u64 	%rd15, %rd5;
	cvta.to.global.u64 	%rd16, %rd6;
	mov.b32 	%r11, 1;
	mul.wide.u32 	%rd12, %r1, 4;
$L__BB0_2:
	mov.u64 	%rd3, %rd15;
	setp.lt.s32 	%p2, %r1, %r11;
	@%p2 bra 	$L__BB0_4;
	sub.s32 	%r6, %r1, %r11;
	mul.wide.s32 	%rd7, %r6, 4;
	add.s64 	%rd8, %rd3, %rd7;
	ld.global.u32 	%r7, [%rd8];
	add.s64 	%rd10, %rd3, %rd12;
	ld.global.u32 	%r8, [%rd10];
	add.s32 	%r9, %r8, %r7;
	add.s64 	%rd11, %rd16, %rd12;
	st.global.u32 	[%rd11], %r9;
	bra.uni 	$L__BB0_5;
$L__BB0_4:
	add.s64 	%rd13, %rd3, %rd12;
	ld.global.u32 	%r10, [%rd13];
	add.s64 	%rd14, %rd16, %rd12;
	st.global.u32 	[%rd14], %r10;
$L__BB0_5:
	bar.sync 	0;
	shl.b32 	%r11, %r11, 1;
	setp.lt.s32 	%p3, %r11, %r4;
	mov.u64 	%rd15, %rd16;
	mov.u64 	%rd16, %rd3;
	@%p3 bra 	$L__BB0_2;
$L__BB0_6:
	ret;

}


// ===== COMPILED SASS (sm_100) =====

	.target	sm_100

	.elftype	@"ET_EXEC"


//--------------------- .note.nv.tkinfo           --------------------------
	.section	.note.nv.tkinfo,"",@"SHT_NOTE"
	.sectionflags	@"SHF_NOTE_NV_TKINFO"
	.tkinfo
        /*0018*/ 	.word	0x00000002
        /*0030*/ 	.string	""
        /*0030*/ 	.string	"ptxas"
        /*0030*/ 	.string	"Cuda compilation tools, release 13.0, V13.0.88"
        /*0030*/ 	.string	"Build cuda_13.0.r13.0/compiler.36424714_0"
        /*0030*/ 	.string	"-arch sm_100 -m 64 "



//--------------------- .note.nv.cuinfo           --------------------------
	.section	.note.nv.cuinfo,"",@"SHT_NOTE"
	.sectionflags	@"SHF_NOTE_NV_CUINFO"
        /*0018*/ 	.short	0x0002
        /*001a*/ 	.short	0x0064
        /*001c*/ 	.short	0x0082
	.zero		2


//--------------------- .nv.info                  --------------------------
	.section	.nv.info,"",@"SHT_CUDA_INFO"
	.align	4


	//----- nvinfo : EIATTR_REGCOUNT
	.align		4
        /*0000*/ 	.byte	0x04, 0x2f
        /*0002*/ 	.short	(.L_1 - .L_0)
	.align		4
.L_0:
        /*0004*/ 	.word	index@(_Z14prefixOnDevicePiS_i)
        /*0008*/ 	.word	0x00000016


	//----- nvinfo : EIATTR_FRAME_SIZE
	.align		4
.L_1:
        /*000c*/ 	.byte	0x04, 0x11
        /*000e*/ 	.short	(.L_3 - .L_2)
	.align		4
.L_2:
        /*0010*/ 	.word	index@(_Z14prefixOnDevicePiS_i)
        /*0014*/ 	.word	0x00000000


	//----- nvinfo : EIATTR_MIN_STACK_SIZE
	.align		4
.L_3:
        /*0018*/ 	.byte	0x04, 0x12
        /*001a*/ 	.short	(.L_5 - .L_4)
	.align		4
.L_4:
        /*001c*/ 	.word	index@(_Z14prefixOnDevicePiS_i)
        /*0020*/ 	.word	0x00000000
.L_5:


//--------------------- .nv.compat                --------------------------
	.section	.nv.compat,"",@"SHT_CUDA_COMPAT_INFO"
	.align	4
        /*0000*/ 	.byte	0x02, 0x09, 0x00, 0x00, 0x02, 0x02, 0x01, 0x00, 0x02, 0x05, 0x05, 0x00, 0x03, 0x07, 0x01, 0x01
        /*0010*/ 	.byte	0x02, 0x03, 0x00, 0x00, 0x02, 0x06, 0x01, 0x00, 0x04, 0x0b, 0x08, 0x00, 0x09, 0x00, 0x00, 0x00
        /*0020*/ 	.byte	0x00, 0x00, 0x00, 0x00


//--------------------- .nv.info._Z14prefixOnDevicePiS_i --------------------------
	.section	.nv.info._Z14prefixOnDevicePiS_i,"",@"SHT_CUDA_INFO"
	.sectionflags	@""
	.align	4


	//----- nvinfo : EIATTR_CUDA_API_VERSION
	.align		4
        /*0000*/ 	.byte	0x04, 0x37
        /*0002*/ 	.short	(.L_7 - .L_6)
.L_6:
        /*0004*/ 	.word	0x00000082


	//----- nvinfo : EIATTR_KPARAM_INFO
	.align		4
.L_7:
        /*0008*/ 	.byte	0x04, 0x17
        /*000a*/ 	.short	(.L_9 - .L_8)
.L_8:
        /*000c*/ 	.word	0x00000000
        /*0010*/ 	.short	0x0002
        /*0012*/ 	.short	0x0010
        /*0014*/ 	.byte	0x00, 0xf0, 0x11, 0x00


	//----- nvinfo : EIATTR_KPARAM_INFO
	.align		4
.L_9:
        /*0018*/ 	.byte	0x04, 0x17
        /*001a*/ 	.short	(.L_11 - .L_10)
.L_10:
        /*001c*/ 	.word	0x00000000
        /*0020*/ 	.short	0x0001
        /*0022*/ 	.short	0x0008
        /*0024*/ 	.byte	0x00, 0xf5, 0x21, 0x00


	//----- nvinfo : EIATTR_KPARAM_INFO
	.align		4
.L_11:
        /*0028*/ 	.byte	0x04, 0x17
        /*002a*/ 	.short	(.L_13 - .L_12)
.L_12:
        /*002c*/ 	.word	0x00000000
        /*0030*/ 	.short	0x0000
        /*0032*/ 	.short	0x0000
        /*0034*/ 	.byte	0x00, 0xf5, 0x21, 0x00


	//----- nvinfo : EIATTR_SPARSE_MMA_MASK
	.align		4
.L_13:
        /*0038*/ 	.byte	0x03, 0x50
        /*003a*/ 	.short	0x0000


	//----- nvinfo : EIATTR_MAXREG_COUNT
	.align		4
        /*003c*/ 	.byte	0x03, 0x1b
        /*003e*/ 	.short	0x00ff


	//----- nvinfo : EIATTR_NUM_BARRIERS
	.align		4
        /*0040*/ 	.byte	0x02, 0x4c
        /*0042*/ 	.byte	0x01
	.zero		1


	//----- nvinfo : EIATTR_MERCURY_ISA_VERSION
	.align		4
        /*0044*/ 	.byte	0x03, 0x5f
        /*0046*/ 	.short	0x0101


	//----- nvinfo : EIATTR_VRC_CTA_INIT_COUNT
	.align		4
        /*0048*/ 	.byte	0x02, 0x4a
	.zero		1
	.zero		1


	//----- nvinfo : EIATTR_EXIT_INSTR_OFFSETS
	.align		4
        /*004c*/ 	.byte	0x04, 0x1c
        /*004e*/ 	.short	(.L_15 - .L_14)


	//   ....[0]....
.L_14:
        /*0050*/ 	.word	0x00000030


	//   ....[1]....
        /*0054*/ 	.word	0x00000210


	//----- nvinfo : EIATTR_CBANK_PARAM_SIZE
	.align		4
.L_15:
        /*0058*/ 	.byte	0x03, 0x19
        /*005a*/ 	.short	0x0014


	//----- nvinfo : EIATTR_PARAM_CBANK
	.align		4
        /*005c*/ 	.byte	0x04, 0x0a
        /*005e*/ 	.short	(.L_17 - .L_16)
	.align		4
.L_16:
        /*0060*/ 	.word	index@(.nv.constant0._Z14prefixOnDevicePiS_i)
        /*0064*/ 	.short	0x0380
        /*0066*/ 	.short	0x0014


	//----- nvinfo : EIATTR_SW_WAR
	.align		4
.L_17:
        /*0068*/ 	.byte	0x04, 0x36
        /*006a*/ 	.short	(.L_19 - .L_18)
.L_18:
        /*006c*/ 	.word	0x00000008
.L_19:


//--------------------- .nv.callgraph             --------------------------
	.section	.nv.callgraph,"",@"SHT_CUDA_CALLGRAPH"
	.align	4
	.sectionentsize	8
	.align		4
        /*0000*/ 	.word	0x00000000
	.align		4
        /*0004*/ 	.word	0xffffffff
	.align		4
        /*0008*/ 	.word	0x00000000
	.align		4
        /*000c*/ 	.word	0xfffffffe
	.align		4
        /*0010*/ 	.word	0x00000000
	.align		4
        /*0014*/ 	.word	0xfffffffd
	.align		4
        /*0018*/ 	.word	0x00000000
	.align		4
        /*001c*/ 	.word	0xfffffffc


//--------------------- .text._Z14prefixOnDevicePiS_i --------------------------
	.section	.text._Z14prefixOnDevicePiS_i,"ax",@progbits
	.align	128
        .global         _Z14prefixOnDevicePiS_i
        .type           _Z14prefixOnDevicePiS_i,@function
        .size           _Z14prefixOnDevicePiS_i,(.L_x_2 - _Z14prefixOnDevicePiS_i)
        .other          _Z14prefixOnDevicePiS_i,@"STO_CUDA_ENTRY STV_DEFAULT"
_Z14prefixOnDevicePiS_i:
.text._Z14prefixOnDevicePiS_i:
[----:B------:R-:W-:Y:S08]  /*0000*/  LDC R1, c[0x0][0x37c] ;  /* 0x0000df00ff017b82 */ /* 0x000ff00000000800 */
[----:B------:R-:W0:Y:S02]  /*0010*/  LDC R0, c[0x0][0x390] ;  /* 0x0000e400ff007b82 */ /* 0x000e240000000800 */
[----:B0-----:R-:W-:-:S13]  /*0020*/  ISETP.GE.AND P0, PT, R0, 0x2, PT ;  /* 0x000000020000780c */ /* 0x001fda0003f06270 */
[----:B------:R-:W-:Y:S05]  /*0030*/  @!P0 EXIT ;  /* 0x000000000000894d */ /* 0x000fea0003800000 */
[----:B------:R-:W0:Y:S01]  /*0040*/  S2R R19, SR_TID.X ;  /* 0x0000000000137919 */ /* 0x000e220000002100 */
[----:B------:R-:W1:Y:S01]  /*0050*/  LDC.64 R4, c[0x0][0x388] ;  /* 0x0000e200ff047b82 */ /* 0x000e620000000a00 */
[----:B------:R-:W2:Y:S01]  /*0060*/  LDCU.64 UR4, c[0x0][0x380] ;  /* 0x00007000ff0477ac */ /* 0x000ea20008000a00 */
[----:B------:R-:W3:Y:S01]  /*0070*/  LDCU.64 UR6, c[0x0][0x358] ;  /* 0x00006b00ff0677ac */ /* 0x000ee20008000a00 */
[----:B------:R-:W4:Y:S01]  /*0080*/  LDCU UR8, c[0x0][0x390] ;  /* 0x00007200ff0877ac */ /* 0x000f220008000800 */
[----:B--2---:R-:W-:Y:S01]  /*0090*/  IMAD.U32 R3, RZ, RZ, UR5 ;  /* 0x00000005ff037e24 */ /* 0x004fe2000f8e00ff */
[----:B------:R-:W-:Y:S01]  /*00a0*/  MOV R2, UR4 ;  /* 0x0000000400027c02 */ /* 0x000fe20008000f00 */
[----:B---34-:R-:W-:-:S06]  /*00b0*/  UMOV UR4, 0x1 ;  /* 0x0000000100047882 */ /* 0x018fcc0000000000 */
.L_x_0:
[C---:B0-----:R-:W-:Y:S01]  /*00c0*/  ISETP.GE.AND P0, PT, R19.reuse, UR4, PT ;  /* 0x0000000413007c0c */ /* 0x041fe2000bf06270 */
[----:B------:R-:W-:-:S12]  /*00d0*/  IMAD.WIDE.U32 R8, R19, 0x4, R2 ;  /* 0x0000000413087825 */ /* 0x000fd800078e0002 */
[----:B------:R-:W-:Y:S01]  /*00e0*/  @P0 IADD3 R7, PT, PT, R19, -UR4, RZ ;  /* 0x8000000413070c10 */ /* 0x000fe2000fffe0ff */
[----:B--2---:R-:W2:Y:S04]  /*00f0*/  @P0 LDG.E R13, desc[UR6][R8.64] ;  /* 0x00000006080d0981 */ /* 0x004ea8000c1e1900 */
[----:B------:R-:W-:-:S06]  /*0100*/  @P0 IMAD.WIDE R6, R7, 0x4, R2 ;  /* 0x0000000407060825 */ /* 0x000fcc00078e0202 */
[----:B------:R-:W2:Y:S01]  /*0110*/  @P0 LDG.E R6, desc[UR6][R6.64] ;  /* 0x0000000606060981 */ /* 0x000ea2000c1e1900 */
[----:B-1----:R-:W-:-:S04]  /*0120*/  IMAD.WIDE.U32 R10, R19, 0x4, R4 ;  /* 0x00000004130a7825 */ /* 0x002fc800078e0004 */
[----:B--2---:R-:W-:-:S05]  /*0130*/  @P0 IMAD.IADD R15, R6, 0x1, R13 ;  /* 0x00000001060f0824 */ /* 0x004fca00078e020d */
[----:B------:R2:W-:Y:S04]  /*0140*/  @P0 STG.E desc[UR6][R10.64], R15 ;  /* 0x0000000f0a000986 */ /* 0x0005e8000c101906 */
[----:B------:R-:W3:Y:S01]  /*0150*/  @!P0 LDG.E R17, desc[UR6][R8.64] ;  /* 0x0000000608118981 */ /* 0x000ee2000c1e1900 */
[----:B------:R-:W-:-:S04]  /*0160*/  USHF.L.U32 UR4, UR4, 0x1, URZ ;  /* 0x0000000104047899 */ /* 0x000fc800080006ff */
[----:B------:R-:W-:Y:S01]  /*0170*/  UISETP.GE.AND UP0, UPT, UR4, UR8, UPT ;  /* 0x000000080400728c */ /* 0x000fe2000bf06270 */
[----:B------:R-:W-:Y:S01]  /*0180*/  IMAD.MOV.U32 R13, RZ, RZ, R3 ;  /* 0x000000ffff0d7224 */ /* 0x000fe200078e0003 */
[----:B------:R-:W-:Y:S01]  /*0190*/  MOV R12, R2 ;  /* 0x00000002000c7202 */ /* 0x000fe20000000f00 */
[----:B------:R-:W-:Y:S01]  /*01a0*/  IMAD.MOV.U32 R3, RZ, RZ, R5 ;  /* 0x000000ffff037224 */ /* 0x000fe200078e0005 */
[----:B------:R-:W-:Y:S02]  /*01b0*/  MOV R2, R4 ;  /* 0x0000000400027202 */ /* 0x000fe40000000f00 */
[----:B------:R-:W-:Y:S02]  /*01c0*/  MOV R4, R12 ;  /* 0x0000000c00047202 */ /* 0x000fe40000000f00 */
[----:B------:R-:W-:Y:S01]  /*01d0*/  MOV R5, R13 ;  /* 0x0000000d00057202 */ /* 0x000fe20000000f00 */
[----:B---3--:R2:W-:Y:S01]  /*01e0*/  @!P0 STG.E desc[UR6][R10.64], R17 ;  /* 0x000000110a008986 */ /* 0x0085e2000c101906 */
[----:B------:R-:W-:Y:S06]  /*01f0*/  BAR.SYNC.DEFER_BLOCKING 0x0 ;  /* 0x0000000000007b1d */ /* 0x000fec0000010000 */
[----:B------:R-:W-:Y:S05]  /*0200*/  BRA.U !UP0, `(.L_x_0) ;  /* 0xfffffffd08ac7547 */ /* 0x000fea000b83ffff */
[----:B------:R-:W-:Y:S05]  /*0210*/  EXIT ;  /* 0x000000000000794d */ /* 0x000fea0003800000 */
.L_x_1:
[----:B------:R-:W-:-:S00]  /*0220*/  BRA `(.L_x_1) ;  /* 0xfffffffc00fc7947 */ /* 0x000fc0000383ffff */
[----:B------:R-:W-:-:S00]  /*0230*/  NOP ;  /* 0x0000000000007918 */ /* 0x000fc00000000000 */
        /* <DEDUP_REMOVED lines=12> */
.L_x_2:


//--------------------- .nv.shared.reserved.0     --------------------------
	.section	.nv.shared.reserved.0,"aw",@nobits
	.weak		__nv_reservedSMEM_offset_0_alias
	.size		__nv_reservedSMEM_offset_0_alias, 0, 64
	.other		__nv_reservedSMEM_offset_0_alias,@"STO_CUDA_RESERVED_SHARED STV_DEFAULT"
__nv_reservedSMEM_offset_0_alias:
	.zero		0
	.zero		64


//--------------------- .nv.constant0._Z14prefixOnDevicePiS_i --------------------------
	.section	.nv.constant0._Z14prefixOnDevicePiS_i,"a",@progbits
	.sectionflags	@""
	.align	4
.nv.constant0._Z14prefixOnDevicePiS_i:
	.zero		916


//--------------------- SYMBOLS --------------------------

	.type		.nv.reservedSmem.offset0,@object
	.size		.nv.reservedSmem.offset0,0x4
